//
// Generated by NVIDIA NVVM Compiler
//
// Compiler Build ID: CL-36424714
// Cuda compilation tools, release 13.0, V13.0.88
// Based on NVVM 20.0.0
//

.version 9.0
.target sm_100
.address_size 64

	// .globl	_Z9thresholdPKffPfmm

.visible .entry _Z9thresholdPKffPfmm(
	.param .u64 .ptr .align 1 _Z9thresholdPKffPfmm_param_0,
	.param .f32 _Z9thresholdPKffPfmm_param_1,
	.param .u64 .ptr .align 1 _Z9thresholdPKffPfmm_param_2,
	.param .u64 _Z9thresholdPKffPfmm_param_3,
	.param .u64 _Z9thresholdPKffPfmm_param_4
)
{
	.reg .pred 	%p<46>;
	.reg .b32 	%r<6>;
	.reg .b32 	%f<68>;
	.reg .b64 	%rd<65>;

	ld.param.u64 	%rd36, [_Z9thresholdPKffPfmm_param_0];
	ld.param.f32 	%f1, [_Z9thresholdPKffPfmm_param_1];
	ld.param.u64 	%rd37, [_Z9thresholdPKffPfmm_param_2];
	ld.param.u64 	%rd38, [_Z9thresholdPKffPfmm_param_3];
	ld.param.u64 	%rd39, [_Z9thresholdPKffPfmm_param_4];
	cvta.to.global.u64 	%rd1, %rd37;
	cvta.to.global.u64 	%rd2, %rd36;
	mov.u32 	%r1, %ctaid.x;
	mov.u32 	%r2, %ntid.x;
	mov.u32 	%r3, %tid.x;
	mad.lo.s32 	%r4, %r1, %r2, %r3;
	mul.lo.s64 	%rd3, %rd39, %rd38;
	shr.u64 	%rd4, %rd3, 2;
	cvt.u64.u32 	%rd5, %r4;
	setp.le.u64 	%p1, %rd4, %rd5;
	@%p1 bra 	$L__BB0_2;
	shl.b64 	%rd40, %rd5, 4;
	add.s64 	%rd41, %rd2, %rd40;
	ld.global.v4.f32 	{%f2, %f3, %f4, %f5}, [%rd41];
	setp.gt.f32 	%p2, %f2, %f1;
	selp.f32 	%f6, 0f437F0000, 0f00000000, %p2;
	setp.gt.f32 	%p3, %f3, %f1;
	selp.f32 	%f7, 0f437F0000, 0f00000000, %p3;
	setp.gt.f32 	%p4, %f4, %f1;
	selp.f32 	%f8, 0f437F0000, 0f00000000, %p4;
	setp.gt.f32 	%p5, %f5, %f1;
	selp.f32 	%f9, 0f437F0000, 0f00000000, %p5;
	add.s64 	%rd42, %rd1, %rd40;
	st.global.v4.f32 	[%rd42], {%f6, %f7, %f8, %f9};
$L__BB0_2:
	cvt.u32.u64 	%r5, %rd5;
	and.b64  	%rd43, %rd3, 3;
	setp.eq.s64 	%p6, %rd43, 0;
	setp.ne.s32 	%p7, %r5, 0;
	or.pred  	%p8, %p7, %p6;
	@%p8 bra 	$L__BB0_15;
	and.b64  	%rd59, %rd3, -4;
	or.b64  	%rd44, %rd59, 1;
	max.u64 	%rd7, %rd3, %rd44;
	sub.s64 	%rd8, %rd7, %rd59;
	and.b64  	%rd9, %rd8, 15;
	sub.s64 	%rd45, %rd59, %rd7;
	setp.gt.u64 	%p9, %rd45, -16;
	@%p9 bra 	$L__BB0_6;
	and.b64  	%rd57, %rd8, -16;
	shl.b64 	%rd46, %rd4, 4;
	add.s64 	%rd47, %rd46, 32;
	add.s64 	%rd56, %rd2, %rd47;
	add.s64 	%rd55, %rd1, %rd47;
$L__BB0_5:
	.pragma "nounroll";
	ld.global.f32 	%f10, [%rd56+-32];
	setp.gt.f32 	%p10, %f10, %f1;
	selp.f32 	%f11, 0f437F0000, 0f00000000, %p10;
	st.global.f32 	[%rd55+-32], %f11;
	ld.global.f32 	%f12, [%rd56+-28];
	setp.gt.f32 	%p11, %f12, %f1;
	selp.f32 	%f13, 0f437F0000, 0f00000000, %p11;
	st.global.f32 	[%rd55+-28], %f13;
	ld.global.f32 	%f14, [%rd56+-24];
	setp.gt.f32 	%p12, %f14, %f1;
	selp.f32 	%f15, 0f437F0000, 0f00000000, %p12;
	st.global.f32 	[%rd55+-24], %f15;
	ld.global.f32 	%f16, [%rd56+-20];
	setp.gt.f32 	%p13, %f16, %f1;
	selp.f32 	%f17, 0f437F0000, 0f00000000, %p13;
	st.global.f32 	[%rd55+-20], %f17;
	ld.global.f32 	%f18, [%rd56+-16];
	setp.gt.f32 	%p14, %f18, %f1;
	selp.f32 	%f19, 0f437F0000, 0f00000000, %p14;
	st.global.f32 	[%rd55+-16], %f19;
	ld.global.f32 	%f20, [%rd56+-12];
	setp.gt.f32 	%p15, %f20, %f1;
	selp.f32 	%f21, 0f437F0000, 0f00000000, %p15;
	st.global.f32 	[%rd55+-12], %f21;
	ld.global.f32 	%f22, [%rd56+-8];
	setp.gt.f32 	%p16, %f22, %f1;
	selp.f32 	%f23, 0f437F0000, 0f00000000, %p16;
	st.global.f32 	[%rd55+-8], %f23;
	ld.global.f32 	%f24, [%rd56+-4];
	setp.gt.f32 	%p17, %f24, %f1;
	selp.f32 	%f25, 0f437F0000, 0f00000000, %p17;
	st.global.f32 	[%rd55+-4], %f25;
	ld.global.f32 	%f26, [%rd56];
	setp.gt.f32 	%p18, %f26, %f1;
	selp.f32 	%f27, 0f437F0000, 0f00000000, %p18;
	st.global.f32 	[%rd55], %f27;
	ld.global.f32 	%f28, [%rd56+4];
	setp.gt.f32 	%p19, %f28, %f1;
	selp.f32 	%f29, 0f437F0000, 0f00000000, %p19;
	st.global.f32 	[%rd55+4], %f29;
	ld.global.f32 	%f30, [%rd56+8];
	setp.gt.f32 	%p20, %f30, %f1;
	selp.f32 	%f31, 0f437F0000, 0f00000000, %p20;
	st.global.f32 	[%rd55+8], %f31;
	ld.global.f32 	%f32, [%rd56+12];
	setp.gt.f32 	%p21, %f32, %f1;
	selp.f32 	%f33, 0f437F0000, 0f00000000, %p21;
	st.global.f32 	[%rd55+12], %f33;
	ld.global.f32 	%f34, [%rd56+16];
	setp.gt.f32 	%p22, %f34, %f1;
	selp.f32 	%f35, 0f437F0000, 0f00000000, %p22;
	st.global.f32 	[%rd55+16], %f35;
	ld.global.f32 	%f36, [%rd56+20];
	setp.gt.f32 	%p23, %f36, %f1;
	selp.f32 	%f37, 0f437F0000, 0f00000000, %p23;
	st.global.f32 	[%rd55+20], %f37;
	ld.global.f32 	%f38, [%rd56+24];
	setp.gt.f32 	%p24, %f38, %f1;
	selp.f32 	%f39, 0f437F0000, 0f00000000, %p24;
	st.global.f32 	[%rd55+24], %f39;
	ld.global.f32 	%f40, [%rd56+28];
	setp.gt.f32 	%p25, %f40, %f1;
	selp.f32 	%f41, 0f437F0000, 0f00000000, %p25;
	st.global.f32 	[%rd55+28], %f41;
	add.s64 	%rd59, %rd59, 16;
	add.s64 	%rd57, %rd57, -16;
	add.s64 	%rd56, %rd56, 64;
	add.s64 	%rd55, %rd55, 64;
	setp.ne.s64 	%p26, %rd57, 0;
	@%p26 bra 	$L__BB0_5;
$L__BB0_6:
	setp.eq.s64 	%p27, %rd9, 0;
	@%p27 bra 	$L__BB0_15;
	and.b64  	%rd22, %rd8, 7;
	setp.lt.u64 	%p28, %rd9, 8;
	@%p28 bra 	$L__BB0_9;
	shl.b64 	%rd48, %rd59, 2;
	add.s64 	%rd49, %rd2, %rd48;
	ld.global.f32 	%f42, [%rd49];
	setp.gt.f32 	%p29, %f42, %f1;
	selp.f32 	%f43, 0f437F0000, 0f00000000, %p29;
	add.s64 	%rd50, %rd1, %rd48;
	st.global.f32 	[%rd50], %f43;
	ld.global.f32 	%f44, [%rd49+4];
	setp.gt.f32 	%p30, %f44, %f1;
	selp.f32 	%f45, 0f437F0000, 0f00000000, %p30;
	st.global.f32 	[%rd50+4], %f45;
	ld.global.f32 	%f46, [%rd49+8];
	setp.gt.f32 	%p31, %f46, %f1;
	selp.f32 	%f47, 0f437F0000, 0f00000000, %p31;
	st.global.f32 	[%rd50+8], %f47;
	ld.global.f32 	%f48, [%rd49+12];
	setp.gt.f32 	%p32, %f48, %f1;
	selp.f32 	%f49, 0f437F0000, 0f00000000, %p32;
	st.global.f32 	[%rd50+12], %f49;
	ld.global.f32 	%f50, [%rd49+16];
	setp.gt.f32 	%p33, %f50, %f1;
	selp.f32 	%f51, 0f437F0000, 0f00000000, %p33;
	st.global.f32 	[%rd50+16], %f51;
	ld.global.f32 	%f52, [%rd49+20];
	setp.gt.f32 	%p34, %f52, %f1;
	selp.f32 	%f53, 0f437F0000, 0f00000000, %p34;
	st.global.f32 	[%rd50+20], %f53;
	ld.global.f32 	%f54, [%rd49+24];
	setp.gt.f32 	%p35, %f54, %f1;
	selp.f32 	%f55, 0f437F0000, 0f00000000, %p35;
	st.global.f32 	[%rd50+24], %f55;
	ld.global.f32 	%f56, [%rd49+28];
	setp.gt.f32 	%p36, %f56, %f1;
	selp.f32 	%f57, 0f437F0000, 0f00000000, %p36;
	st.global.f32 	[%rd50+28], %f57;
	add.s64 	%rd59, %rd59, 8;
$L__BB0_9:
	setp.eq.s64 	%p37, %rd22, 0;
	@%p37 bra 	$L__BB0_15;
	and.b64  	%rd62, %rd7, 3;
	setp.lt.u64 	%p38, %rd22, 4;
	@%p38 bra 	$L__BB0_12;
	shl.b64 	%rd51, %rd59, 2;
	add.s64 	%rd52, %rd2, %rd51;
	ld.global.f32 	%f58, [%rd52];
	setp.gt.f32 	%p39, %f58, %f1;
	selp.f32 	%f59, 0f437F0000, 0f00000000, %p39;
	add.s64 	%rd53, %rd1, %rd51;
	st.global.f32 	[%rd53], %f59;
	ld.global.f32 	%f60, [%rd52+4];
	setp.gt.f32 	%p40, %f60, %f1;
	selp.f32 	%f61, 0f437F0000, 0f00000000, %p40;
	st.global.f32 	[%rd53+4], %f61;
	ld.global.f32 	%f62, [%rd52+8];
	setp.gt.f32 	%p41, %f62, %f1;
	selp.f32 	%f63, 0f437F0000, 0f00000000, %p41;
	st.global.f32 	[%rd53+8], %f63;
	ld.global.f32 	%f64, [%rd52+12];
	setp.gt.f32 	%p42, %f64, %f1;
	selp.f32 	%f65, 0f437F0000, 0f00000000, %p42;
	st.global.f32 	[%rd53+12], %f65;
	add.s64 	%rd59, %rd59, 4;
$L__BB0_12:
	setp.eq.s64 	%p43, %rd62, 0;
	@%p43 bra 	$L__BB0_15;
	shl.b64 	%rd54, %rd59, 2;
	add.s64 	%rd64, %rd1, %rd54;
	add.s64 	%rd63, %rd2, %rd54;
$L__BB0_14:
	.pragma "nounroll";
	ld.global.f32 	%f66, [%rd63];
	setp.gt.f32 	%p44, %f66, %f1;
	selp.f32 	%f67, 0f437F0000, 0f00000000, %p44;
	st.global.f32 	[%rd64], %f67;
	add.s64 	%rd64, %rd64, 4;
	add.s64 	%rd63, %rd63, 4;
	add.s64 	%rd62, %rd62, -1;
	setp.ne.s64 	%p45, %rd62, 0;
	@%p45 bra 	$L__BB0_14;
$L__BB0_15:
	ret;

}


// ===== COMPILED SASS (sm_100) =====

	.target	sm_100

	.elftype	@"ET_EXEC"


//--------------------- .note.nv.tkinfo           --------------------------
	.section	.note.nv.tkinfo,"",@"SHT_NOTE"
	.sectionflags	@"SHF_NOTE_NV_TKINFO"
	.tkinfo
        /*0018*/ 	.word	0x00000002
        /*0030*/ 	.string	""
        /*0030*/ 	.string	"ptxas"
        /*0030*/ 	.string	"Cuda compilation tools, release 13.0, V13.0.88"
        /*0030*/ 	.string	"Build cuda_13.0.r13.0/compiler.36424714_0"
        /*0030*/ 	.string	"-arch sm_100 -m 64 "



//--------------------- .note.nv.cuinfo           --------------------------
	.section	.note.nv.cuinfo,"",@"SHT_NOTE"
	.sectionflags	@"SHF_NOTE_NV_CUINFO"
        /*0018*/ 	.short	0x0002
        /*001a*/ 	.short	0x0064
        /*001c*/ 	.short	0x0082
	.zero		2


//--------------------- .nv.info                  --------------------------
	.section	.nv.info,"",@"SHT_CUDA_INFO"
	.align	4


	//----- nvinfo : EIATTR_REGCOUNT
	.align		4
        /*0000*/ 	.byte	0x04, 0x2f
        /*0002*/ 	.short	(.L_1 - .L_0)
	.align		4
.L_0:
        /*0004*/ 	.word	index@(_Z9thresholdPKffPfmm)
        /*0008*/ 	.word	0x00000016


	//----- nvinfo : EIATTR_FRAME_SIZE
	.align		4
.L_1:
        /*000c*/ 	.byte	0x04, 0x11
        /*000e*/ 	.short	(.L_3 - .L_2)
	.align		4
.L_2:
        /*0010*/ 	.word	index@(_Z9thresholdPKffPfmm)
        /*0014*/ 	.word	0x00000000


	//----- nvinfo : EIATTR_MIN_STACK_SIZE
	.align		4
.L_3:
        /*0018*/ 	.byte	0x04, 0x12
        /*001a*/ 	.short	(.L_5 - .L_4)
	.align		4
.L_4:
        /*001c*/ 	.word	index@(_Z9thresholdPKffPfmm)
        /*0020*/ 	.word	0x00000000
.L_5:


//--------------------- .nv.compat                --------------------------
	.section	.nv.compat,"",@"SHT_CUDA_COMPAT_INFO"
	.align	4
        /*0000*/ 	.byte	0x02, 0x09, 0x00, 0x00, 0x02, 0x02, 0x01, 0x00, 0x02, 0x05, 0x05, 0x00, 0x03, 0x07, 0x01, 0x01
        /*0010*/ 	.byte	0x02, 0x03, 0x00, 0x00, 0x02, 0x06, 0x01, 0x00, 0x04, 0x0b, 0x08, 0x00, 0x09, 0x00, 0x00, 0x00
        /*0020*/ 	.byte	0x00, 0x00, 0x00, 0x00


//--------------------- .nv.info._Z9thresholdPKffPfmm --------------------------
	.section	.nv.info._Z9thresholdPKffPfmm,"",@"SHT_CUDA_INFO"
	.sectionflags	@""
	.align	4


	//----- nvinfo : EIATTR_CUDA_API_VERSION
	.align		4
        /*0000*/ 	.byte	0x04, 0x37
        /*0002*/ 	.short	(.L_7 - .L_6)
.L_6:
        /*0004*/ 	.word	0x00000082


	//----- nvinfo : EIATTR_KPARAM_INFO
	.align		4
.L_7:
        /*0008*/ 	.byte	0x04, 0x17
        /*000a*/ 	.short	(.L_9 - .L_8)
.L_8:
        /*000c*/ 	.word	0x00000000
        /*0010*/ 	.short	0x0004
        /*0012*/ 	.short	0x0020
        /*0014*/ 	.byte	0x00, 0xf0, 0x21, 0x00


	//----- nvinfo : EIATTR_KPARAM_INFO
	.align		4
.L_9:
        /*0018*/ 	.byte	0x04, 0x17
        /*001a*/ 	.short	(.L_11 - .L_10)
.L_10:
        /*001c*/ 	.word	0x00000000
        /*0020*/ 	.short	0x0003
        /*0022*/ 	.short	0x0018
        /*0024*/ 	.byte	0x00, 0xf0, 0x21, 0x00


	//----- nvinfo : EIATTR_KPARAM_INFO
	.align		4
.L_11:
        /*0028*/ 	.byte	0x04, 0x17
        /*002a*/ 	.short	(.L_13 - .L_12)
.L_12:
        /*002c*/ 	.word	0x00000000
        /*0030*/ 	.short	0x0002
        /*0032*/ 	.short	0x0010
        /*0034*/ 	.byte	0x00, 0xf5, 0x21, 0x00


	//----- nvinfo : EIATTR_KPARAM_INFO
	.align		4
.L_13:
        /*0038*/ 	.byte	0x04, 0x17
        /*003a*/ 	.short	(.L_15 - .L_14)
.L_14:
        /*003c*/ 	.word	0x00000000
        /*0040*/ 	.short	0x0001
        /*0042*/ 	.short	0x0008
        /*0044*/ 	.byte	0x00, 0xf0, 0x11, 0x00


	//----- nvinfo : EIATTR_KPARAM_INFO
	.align		4
.L_15:
        /*0048*/ 	.byte	0x04, 0x17
        /*004a*/ 	.short	(.L_17 - .L_16)
.L_16:
        /*004c*/ 	.word	0x00000000
        /*0050*/ 	.short	0x0000
        /*0052*/ 	.short	0x0000
        /*0054*/ 	.byte	0x00, 0xf5, 0x21, 0x00


	//----- nvinfo : EIATTR_SPARSE_MMA_MASK
	.align		4
.L_17:
        /*0058*/ 	.byte	0x03, 0x50
        /*005a*/ 	.short	0x0000


	//----- nvinfo : EIATTR_MAXREG_COUNT
	.align		4
        /*005c*/ 	.byte	0x03, 0x1b
        /*005e*/ 	.short	0x00ff


	//----- nvinfo : EIATTR_MERCURY_ISA_VERSION
	.align		4
        /*0060*/ 	.byte	0x03, 0x5f
        /*0062*/ 	.short	0x0101


	//----- nvinfo : EIATTR_VRC_CTA_INIT_COUNT
	.align		4
        /*0064*/ 	.byte	0x02, 0x4a
	.zero		1
	.zero		1


	//----- nvinfo : EIATTR_EXIT_INSTR_OFFSETS
	.align		4
        /*0068*/ 	.byte	0x04, 0x1c
        /*006a*/ 	.short	(.L_19 - .L_18)


	//   ....[0]....
.L_18:
        /*006c*/ 	.word	0x00000280


	//   ....[1]....
        /*0070*/ 	.word	0x00000910


	//   ....[2]....
        /*0074*/ 	.word	0x00000c30


	//   ....[3]....
        /*0078*/ 	.word	0x00000e60


	//   ....[4]....
        /*007c*/ 	.word	0x00001010


	//----- nvinfo : EIATTR_CRS_STACK_SIZE
	.align		4
.L_19:
        /*0080*/ 	.byte	0x04, 0x1e
        /*0082*/ 	.short	(.L_21 - .L_20)
.L_20:
        /*0084*/ 	.word	0x00000000


	//----- nvinfo : EIATTR_CBANK_PARAM_SIZE
	.align		4
.L_21:
        /*0088*/ 	.byte	0x03, 0x19
        /*008a*/ 	.short	0x0028


	//----- nvinfo : EIATTR_PARAM_CBANK
	.align		4
        /*008c*/ 	.byte	0x04, 0x0a
        /*008e*/ 	.short	(.L_23 - .L_22)
	.align		4
.L_22:
        /*0090*/ 	.word	index@(.nv.constant0._Z9thresholdPKffPfmm)
        /*0094*/ 	.short	0x0380
        /*0096*/ 	.short	0x0028


	//----- nvinfo : EIATTR_SW_WAR
	.align		4
.L_23:
        /*0098*/ 	.byte	0x04, 0x36
        /*009a*/ 	.short	(.L_25 - .L_24)
.L_24:
        /*009c*/ 	.word	0x00000008
.L_25:


//--------------------- .nv.callgraph             --------------------------
	.section	.nv.callgraph,"",@"SHT_CUDA_CALLGRAPH"
	.align	4
	.sectionentsize	8
	.align		4
        /*0000*/ 	.word	0x00000000
	.align		4
        /*0004*/ 	.word	0xffffffff
	.align		4
        /*0008*/ 	.word	0x00000000
	.align		4
        /*000c*/ 	.word	0xfffffffe
	.align		4
        /*0010*/ 	.word	0x00000000
	.align		4
        /*0014*/ 	.word	0xfffffffd
	.align		4
        /*0018*/ 	.word	0x00000000
	.align		4
        /*001c*/ 	.word	0xfffffffc


//--------------------- .text._Z9thresholdPKffPfmm --------------------------
	.section	.text._Z9thresholdPKffPfmm,"ax",@progbits
	.align	128
        .global         _Z9thresholdPKffPfmm
        .type           _Z9thresholdPKffPfmm,@function
        .size           _Z9thresholdPKffPfmm,(.L_x_8 - _Z9thresholdPKffPfmm)
        .other          _Z9thresholdPKffPfmm,@"STO_CUDA_ENTRY STV_DEFAULT"
_Z9thresholdPKffPfmm:
.text._Z9thresholdPKffPfmm:
[----:B------:R-:W-:Y:S08]  /*0000*/  LDC R1, c[0x0][0x37c] ;  /* 0x0000df00ff017b82 */ /* 0x000ff00000000800 */
[----:B------:R-:W0:Y:S01]  /*0010*/  LDC.64 R14, c[0x0][0x398] ;  /* 0x0000e600ff0e7b82 */ /* 0x000e220000000a00 */
[----:B------:R-:W1:Y:S01]  /*0020*/  S2R R0, SR_TID.X ;  /* 0x0000000000007919 */ /* 0x000e620000002100 */
[----:B------:R-:W0:Y:S01]  /*0030*/  LDCU.64 UR6, c[0x0][0x3a0] ;  /* 0x00007400ff0677ac */ /* 0x000e220008000a00 */
[----:B------:R-:W-:Y:S05]  /*0040*/  BSSY.RECONVERGENT B0, `(.L_x_0) ;  /* 0x0000023000007945 */ /* 0x000fea0003800200 */
[----:B------:R-:W1:Y:S08]  /*0050*/  S2UR UR4, SR_CTAID.X ;  /* 0x00000000000479c3 */ /* 0x000e700000002500 */
[----:B------:R-:W1:Y:S01]  /*0060*/  LDC R5, c[0x0][0x360] ;  /* 0x0000d800ff057b82 */ /* 0x000e620000000800 */
[----:B0-----:R-:W-:-:S04]  /*0070*/  IMAD R2, R14, UR7, RZ ;  /* 0x000000070e027c24 */ /* 0x001fc8000f8e02ff */
[----:B------:R-:W-:Y:S02]  /*0080*/  IMAD R15, R15, UR6, R2 ;  /* 0x000000060f0f7c24 */ /* 0x000fe4000f8e0202 */
[----:B------:R-:W-:-:S04]  /*0090*/  IMAD.WIDE.U32 R2, R14, UR6, RZ ;  /* 0x000000060e027c25 */ /* 0x000fc8000f8e00ff */
[----:B------:R-:W-:Y:S01]  /*00a0*/  IMAD.IADD R15, R3, 0x1, R15 ;  /* 0x00000001030f7824 */ /* 0x000fe200078e020f */
[----:B------:R-:W-:-:S04]  /*00b0*/  LOP3.LUT P0, RZ, R2, 0x3, RZ, 0xc0, !PT ;  /* 0x0000000302ff7812 */ /* 0x000fc8000780c0ff */
[--C-:B------:R-:W-:Y:S01]  /*00c0*/  SHF.R.U64 R8, R2, 0x2, R15.reuse ;  /* 0x0000000202087819 */ /* 0x100fe2000000120f */
[----:B-1----:R-:W-:Y:S01]  /*00d0*/  IMAD R5, R5, UR4, R0 ;  /* 0x0000000405057c24 */ /* 0x002fe2000f8e0200 */
[----:B------:R-:W-:Y:S01]  /*00e0*/  SHF.R.U32.HI R11, RZ, 0x2, R15 ;  /* 0x00000002ff0b7819 */ /* 0x000fe2000001160f */
[----:B------:R-:W0:Y:S03]  /*00f0*/  LDCU.64 UR4, c[0x0][0x358] ;  /* 0x00006b00ff0477ac */ /* 0x000e260008000a00 */
[----:B------:R-:W-:Y:S02]  /*0100*/  ISETP.GT.U32.AND P1, PT, R8, R5, PT ;  /* 0x000000050800720c */ /* 0x000fe40003f24070 */
[----:B------:R-:W-:Y:S02]  /*0110*/  ISETP.NE.OR P0, PT, R5, RZ, !P0 ;  /* 0x000000ff0500720c */ /* 0x000fe40004705670 */
[----:B------:R-:W-:-:S13]  /*0120*/  ISETP.GT.U32.AND.EX P1, PT, R11, RZ, PT, P1 ;  /* 0x000000ff0b00720c */ /* 0x000fda0003f24110 */
[----:B0-----:R-:W-:Y:S05]  /*0130*/  @!P1 BRA `(.L_x_1) ;  /* 0x00000000004c9947 */ /* 0x001fea0003800000 */
[----:B------:R-:W0:Y:S01]  /*0140*/  LDCU.64 UR6, c[0x0][0x380] ;  /* 0x00007000ff0677ac */ /* 0x000e220008000a00 */
[----:B------:R-:W-:Y:S01]  /*0150*/  IMAD.SHL.U32 R12, R5, 0x10, RZ ;  /* 0x00000010050c7824 */ /* 0x000fe200078e00ff */
[----:B------:R-:W-:Y:S01]  /*0160*/  SHF.R.U32.HI R0, RZ, 0x1c, R5 ;  /* 0x0000001cff007819 */ /* 0x000fe20000011605 */
[----:B------:R-:W1:Y:S03]  /*0170*/  LDCU.64 UR8, c[0x0][0x390] ;  /* 0x00007200ff0877ac */ /* 0x000e660008000a00 */
[----:B0-----:R-:W-:Y:S01]  /*0180*/  IADD3 R4, P1, PT, R12, UR6, RZ ;  /* 0x000000060c047c10 */ /* 0x001fe2000ff3e0ff */
[----:B------:R-:W0:Y:S03]  /*0190*/  LDCU UR6, c[0x0][0x388] ;  /* 0x00007100ff0677ac */ /* 0x000e260008000800 */
[----:B------:R-:W-:-:S06]  /*01a0*/  IADD3.X R5, PT, PT, R0, UR7, RZ, P1, !PT ;  /* 0x0000000700057c10 */ /* 0x000fcc0008ffe4ff */
[----:B------:R-:W0:Y:S01]  /*01b0*/  LDG.E.128 R4, desc[UR4][R4.64] ;  /* 0x0000000404047981 */ /* 0x000e22000c1e1d00 */
[----:B-1----:R-:W-:-:S04]  /*01c0*/  IADD3 R12, P5, PT, R12, UR8, RZ ;  /* 0x000000080c0c7c10 */ /* 0x002fc8000ffbe0ff */
[----:B------:R-:W-:Y:S02]  /*01d0*/  IADD3.X R13, PT, PT, R0, UR9, RZ, P5, !PT ;  /* 0x00000009000d7c10 */ /* 0x000fe4000affe4ff */
[----:B0-----:R-:W-:Y:S02]  /*01e0*/  FSETP.GT.AND P1, PT, R4, UR6, PT ;  /* 0x0000000604007c0b */ /* 0x001fe4000bf24000 */
[----:B------:R-:W-:Y:S02]  /*01f0*/  FSETP.GT.AND P2, PT, R5, UR6, PT ;  /* 0x0000000605007c0b */ /* 0x000fe4000bf44000 */
[----:B------:R-:W-:Y:S02]  /*0200*/  FSETP.GT.AND P3, PT, R6, UR6, PT ;  /* 0x0000000606007c0b */ /* 0x000fe4000bf64000 */
[----:B------:R-:W-:Y:S02]  /*0210*/  FSETP.GT.AND P4, PT, R7, UR6, PT ;  /* 0x0000000607007c0b */ /* 0x000fe4000bf84000 */
[----:B------:R-:W-:-:S02]  /*0220*/  FSEL R16, RZ, 255, !P1 ;  /* 0x437f0000ff107808 */ /* 0x000fc40004800000 */
[----:B------:R-:W-:Y:S02]  /*0230*/  FSEL R17, RZ, 255, !P2 ;  /* 0x437f0000ff117808 */ /* 0x000fe40005000000 */
[----:B------:R-:W-:Y:S02]  /*0240*/  FSEL R19, RZ, 255, !P4 ;  /* 0x437f0000ff137808 */ /* 0x000fe40006000000 */
[----:B------:R-:W-:-:S05]  /*0250*/  FSEL R18, RZ, 255, !P3 ;  /* 0x437f0000ff127808 */ /* 0x000fca0005800000 */
[----:B------:R0:W-:Y:S02]  /*0260*/  STG.E.128 desc[UR4][R12.64], R16 ;  /* 0x000000100c007986 */ /* 0x0001e4000c101d04 */
.L_x_1:
[----:B------:R-:W-:Y:S05]  /*0270*/  BSYNC.RECONVERGENT B0 ;  /* 0x0000000000007941 */ /* 0x000fea0003800200 */
.L_x_0:
[----:B------:R-:W-:Y:S05]  /*0280*/  @P0 EXIT ;  /* 0x000000000000094d */ /* 0x000fea0003800000 */
[----:B------:R-:W-:Y:S01]  /*0290*/  LOP3.LUT R0, R2, 0xfffffffc, RZ, 0xc0, !PT ;  /* 0xfffffffc02007812 */ /* 0x000fe200078ec0ff */
[----:B------:R-:W-:-:S03]  /*02a0*/  IMAD.MOV.U32 R7, RZ, RZ, R15 ;  /* 0x000000ffff077224 */ /* 0x000fc600078e000f */
[----:B------:R-:W-:-:S04]  /*02b0*/  LOP3.LUT R9, R0, 0x1, RZ, 0xfc, !PT ;  /* 0x0000000100097812 */ /* 0x000fc800078efcff */
[----:B------:R-:W-:-:S04]  /*02c0*/  ISETP.GT.U32.AND P0, PT, R2, R9, PT ;  /* 0x000000090200720c */ /* 0x000fc80003f04070 */
[----:B------:R-:W-:-:S04]  /*02d0*/  ISETP.GT.U32.AND.EX P0, PT, R15, R15, PT, P0 ;  /* 0x0000000f0f00720c */ /* 0x000fc80003f04100 */
[----:B------:R-:W-:-:S04]  /*02e0*/  SEL R9, R2, R9, P0 ;  /* 0x0000000902097207 */ /* 0x000fc80000000000 */
[CC--:B------:R-:W-:Y:S02]  /*02f0*/  IADD3 R2, P0, PT, -R9.reuse, R0.reuse, RZ ;  /* 0x0000000009027210 */ /* 0x0c0fe40007f1e1ff */
[----:B------:R-:W-:Y:S02]  /*0300*/  IADD3 R6, P2, PT, R9, -R0, RZ ;  /* 0x8000000009067210 */ /* 0x000fe40007f5e0ff */
[----:B------:R-:W-:Y:S01]  /*0310*/  ISETP.GT.U32.AND P1, PT, R2, -0x10, PT ;  /* 0xfffffff00200780c */ /* 0x000fe20003f24070 */
[C-C-:B------:R-:W-:Y:S01]  /*0320*/  IMAD.X R2, R15.reuse, 0x1, ~R15.reuse, P0 ;  /* 0x000000010f027824 */ /* 0x140fe200000e0e0f */
[----:B------:R-:W-:Y:S01]  /*0330*/  LOP3.LUT R14, R6, 0xf, RZ, 0xc0, !PT ;  /* 0x0000000f060e7812 */ /* 0x000fe200078ec0ff */
[----:B------:R-:W-:-:S03]  /*0340*/  IMAD.X R4, R15, 0x1, ~R15, P2 ;  /* 0x000000010f047824 */ /* 0x000fc600010e0e0f */
[----:B------:R-:W-:Y:S02]  /*0350*/  ISETP.GT.U32.AND.EX P1, PT, R2, -0x1, PT, P1 ;  /* 0xffffffff0200780c */ /* 0x000fe40003f24110 */
[----:B------:R-:W-:-:S04]  /*0360*/  ISETP.NE.U32.AND P0, PT, R14, RZ, PT ;  /* 0x000000ff0e00720c */ /* 0x000fc80003f05070 */
[----:B------:R-:W-:-:S07]  /*0370*/  ISETP.NE.AND.EX P0, PT, RZ, RZ, PT, P0 ;  /* 0x000000ffff00720c */ /* 0x000fce0003f05300 */
[----:B------:R-:W-:Y:S06]  /*0380*/  @P1 BRA `(.L_x_2) ;  /* 0x0000000400601947 */ /* 0x000fec0003800000 */
[----:B------:R-:W1:Y:S01]  /*0390*/  LDCU.64 UR6, c[0x0][0x380] ;  /* 0x00007000ff0677ac */ /* 0x000e620008000a00 */
[----:B0-----:R-:W-:Y:S02]  /*03a0*/  LEA R12, P1, R8, 0x20, 0x4 ;  /* 0x00000020080c7811 */ /* 0x001fe400078220ff */
[----:B------:R-:W-:Y:S01]  /*03b0*/  LOP3.LUT R10, R6, 0xfffffff0, RZ, 0xc0, !PT ;  /* 0xfffffff0060a7812 */ /* 0x000fe200078ec0ff */
[----:B------:R-:W0:Y:S01]  /*03c0*/  LDCU.64 UR8, c[0x0][0x390] ;  /* 0x00007200ff0877ac */ /* 0x000e220008000a00 */
[----:B------:R-:W-:Y:S01]  /*03d0*/  LEA.HI.X R8, R8, RZ, R11, 0x4, P1 ;  /* 0x000000ff08087211 */ /* 0x000fe200008f240b */
[----:B------:R-:W2:Y:S01]  /*03e0*/  LDCU UR10, c[0x0][0x388] ;  /* 0x00007100ff0a77ac */ /* 0x000ea20008000800 */
[C---:B-1----:R-:W-:Y:S02]  /*03f0*/  IADD3 R2, P1, PT, R12.reuse, UR6, RZ ;  /* 0x000000060c027c10 */ /* 0x042fe4000ff3e0ff */
[----:B0-----:R-:W-:Y:S02]  /*0400*/  IADD3 R12, P2, PT, R12, UR8, RZ ;  /* 0x000000080c0c7c10 */ /* 0x001fe4000ff5e0ff */
[----:B------:R-:W-:-:S02]  /*0410*/  IADD3.X R3, PT, PT, R8, UR7, RZ, P1, !PT ;  /* 0x0000000708037c10 */ /* 0x000fc40008ffe4ff */
[----:B------:R-:W-:Y:S01]  /*0420*/  IADD3.X R13, PT, PT, R8, UR9, RZ, P2, !PT ;  /* 0x00000009080d7c10 */ /* 0x000fe200097fe4ff */
[----:B--2---:R-:W-:-:S08]  /*0430*/  IMAD.MOV.U32 R8, RZ, RZ, R4 ;  /* 0x000000ffff087224 */ /* 0x004fd000078e0004 */
.L_x_3:
[----:B------:R-:W2:Y:S01]  /*0440*/  LDG.E R4, desc[UR4][R2.64+-0x20] ;  /* 0xffffe00402047981 */ /* 0x000ea2000c1e1900 */
[----:B------:R-:W-:Y:S01]  /*0450*/  IMAD.MOV.U32 R5, RZ, RZ, R13 ;  /* 0x000000ffff057224 */ /* 0x000fe200078e000d */
[----:B--2---:R-:W-:Y:S01]  /*0460*/  FSETP.GT.AND P1, PT, R4, UR10, PT ;  /* 0x0000000a04007c0b */ /* 0x004fe2000bf24000 */
[----:B------:R-:W-:-:S03]  /*0470*/  IMAD.MOV.U32 R4, RZ, RZ, R12 ;  /* 0x000000ffff047224 */ /* 0x000fc600078e000c */
[----:B------:R-:W-:-:S05]  /*0480*/  FSEL R11, RZ, 255, !P1 ;  /* 0x437f0000ff0b7808 */ /* 0x000fca0004800000 */
[----:B------:R0:W-:Y:S04]  /*0490*/  STG.E desc[UR4][R4.64+-0x20], R11 ;  /* 0xffffe00b04007986 */ /* 0x0001e8000c101904 */
[----:B------:R-:W2:Y:S02]  /*04a0*/  LDG.E R12, desc[UR4][R2.64+-0x1c] ;  /* 0xffffe404020c7981 */ /* 0x000ea4000c1e1900 */
[----:B--2---:R-:W-:-:S04]  /*04b0*/  FSETP.GT.AND P1, PT, R12, UR10, PT ;  /* 0x0000000a0c007c0b */ /* 0x004fc8000bf24000 */
[----:B------:R-:W-:-:S05]  /*04c0*/  FSEL R13, RZ, 255, !P1 ;  /* 0x437f0000ff0d7808 */ /* 0x000fca0004800000 */
[----:B------:R1:W-:Y:S04]  /*04d0*/  STG.E desc[UR4][R4.64+-0x1c], R13 ;  /* 0xffffe40d04007986 */ /* 0x0003e8000c101904 */
[----:B------:R-:W2:Y:S02]  /*04e0*/  LDG.E R12, desc[UR4][R2.64+-0x18] ;  /* 0xffffe804020c7981 */ /* 0x000ea4000c1e1900 */
[----:B--2---:R-:W-:-:S04]  /*04f0*/  FSETP.GT.AND P1, PT, R12, UR10, PT ;  /* 0x0000000a0c007c0b */ /* 0x004fc8000bf24000 */
[----:B------:R-:W-:-:S05]  /*0500*/  FSEL R15, RZ, 255, !P1 ;  /* 0x437f0000ff0f7808 */ /* 0x000fca0004800000 */
[----:B------:R2:W-:Y:S04]  /*0510*/  STG.E desc[UR4][R4.64+-0x18], R15 ;  /* 0xffffe80f04007986 */ /* 0x0005e8000c101904 */
[----:B------:R-:W3:Y:S02]  /*0520*/  LDG.E R12, desc[UR4][R2.64+-0x14] ;  /* 0xffffec04020c7981 */ /* 0x000ee4000c1e1900 */
[----:B---3--:R-:W-:-:S04]  /*0530*/  FSETP.GT.AND P1, PT, R12, UR10, PT ;  /* 0x0000000a0c007c0b */ /* 0x008fc8000bf24000 */
[----:B0-----:R-:W-:-:S05]  /*0540*/  FSEL R11, RZ, 255, !P1 ;  /* 0x437f0000ff0b7808 */ /* 0x001fca0004800000 */
[----:B------:R0:W-:Y:S04]  /*0550*/  STG.E desc[UR4][R4.64+-0x14], R11 ;  /* 0xffffec0b04007986 */ /* 0x0001e8000c101904 */
[----:B------:R-:W3:Y:S02]  /*0560*/  LDG.E R12, desc[UR4][R2.64+-0x10] ;  /* 0xfffff004020c7981 */ /* 0x000ee4000c1e1900 */
[----:B---3--:R-:W-:-:S04]  /*0570*/  FSETP.GT.AND P1, PT, R12, UR10, PT ;  /* 0x0000000a0c007c0b */ /* 0x008fc8000bf24000 */
[----:B-1----:R-:W-:-:S05]  /*0580*/  FSEL R13, RZ, 255, !P1 ;  /* 0x437f0000ff0d7808 */ /* 0x002fca0004800000 */
[----:B------:R1:W-:Y:S04]  /*0590*/  STG.E desc[UR4][R4.64+-0x10], R13 ;  /* 0xfffff00d04007986 */ /* 0x0003e8000c101904 */
[----:B------:R-:W3:Y:S02]  /*05a0*/  LDG.E R12, desc[UR4][R2.64+-0xc] ;  /* 0xfffff404020c7981 */ /* 0x000ee4000c1e1900 */
[----:B---3--:R-:W-:-:S04]  /*05b0*/  FSETP.GT.AND P1, PT, R12, UR10, PT ;  /* 0x0000000a0c007c0b */ /* 0x008fc8000bf24000 */
[----:B--2---:R-:W-:-:S05]  /*05c0*/  FSEL R15, RZ, 255, !P1 ;  /* 0x437f0000ff0f7808 */ /* 0x004fca0004800000 */
        /* <DEDUP_REMOVED lines=37> */
[----:B------:R3:W4:Y:S01]  /*0820*/  LDG.E R12, desc[UR4][R2.64+0x1c] ;  /* 0x00001c04020c7981 */ /* 0x000722000c1e1900 */
[----:B------:R-:W-:-:S05]  /*0830*/  IADD3 R0, P2, PT, R0, 0x10, RZ ;  /* 0x0000001000007810 */ /* 0x000fca0007f5e0ff */
[----:B------:R-:W-:Y:S01]  /*0840*/  IMAD.X R7, RZ, RZ, R7, P2 ;  /* 0x000000ffff077224 */ /* 0x000fe200010e0607 */
[----:B---3--:R-:W-:-:S05]  /*0850*/  IADD3 R2, P3, PT, R2, 0x40, RZ ;  /* 0x0000004002027810 */ /* 0x008fca0007f7e0ff */
[----:B------:R-:W-:Y:S01]  /*0860*/  IMAD.X R3, RZ, RZ, R3, P3 ;  /* 0x000000ffff037224 */ /* 0x000fe200018e0603 */
[----:B----4-:R-:W-:Y:S02]  /*0870*/  FSETP.GT.AND P1, PT, R12, UR10, PT ;  /* 0x0000000a0c007c0b */ /* 0x010fe4000bf24000 */
[----:B------:R-:W-:Y:S02]  /*0880*/  IADD3 R12, P4, PT, R4, 0x40, RZ ;  /* 0x00000040040c7810 */ /* 0x000fe40007f9e0ff */
[----:B0-----:R-:W-:Y:S02]  /*0890*/  FSEL R11, RZ, 255, !P1 ;  /* 0x437f0000ff0b7808 */ /* 0x001fe40004800000 */
[----:B------:R-:W-:Y:S01]  /*08a0*/  IADD3 R10, P1, PT, R10, -0x10, RZ ;  /* 0xfffffff00a0a7810 */ /* 0x000fe20007f3e0ff */
[----:B-1----:R-:W-:Y:S02]  /*08b0*/  IMAD.X R13, RZ, RZ, R5, P4 ;  /* 0x000000ffff0d7224 */ /* 0x002fe400020e0605 */
[----:B------:R2:W-:Y:S01]  /*08c0*/  STG.E desc[UR4][R4.64+0x1c], R11 ;  /* 0x00001c0b04007986 */ /* 0x0005e2000c101904 */
[----:B------:R-:W-:-:S02]  /*08d0*/  IADD3.X R8, PT, PT, R8, -0x1, RZ, P1, !PT ;  /* 0xffffffff08087810 */ /* 0x000fc40000ffe4ff */
[----:B------:R-:W-:-:S04]  /*08e0*/  ISETP.NE.U32.AND P1, PT, R10, RZ, PT ;  /* 0x000000ff0a00720c */ /* 0x000fc80003f25070 */
[----:B------:R-:W-:-:S13]  /*08f0*/  ISETP.NE.AND.EX P1, PT, R8, RZ, PT, P1 ;  /* 0x000000ff0800720c */ /* 0x000fda0003f25310 */
[----:B--2---:R-:W-:Y:S05]  /*0900*/  @P1 BRA `(.L_x_3) ;  /* 0xfffffff800cc1947 */ /* 0x004fea000383ffff */
.L_x_2:
[----:B------:R-:W-:Y:S05]  /*0910*/  @!P0 EXIT ;  /* 0x000000000000894d */ /* 0x000fea0003800000 */
[----:B------:R-:W-:Y:S02]  /*0920*/  ISETP.GE.U32.AND P1, PT, R14, 0x8, PT ;  /* 0x000000080e00780c */ /* 0x000fe40003f26070 */
[----:B------:R-:W-:Y:S02]  /*0930*/  LOP3.LUT R8, R6, 0x7, RZ, 0xc0, !PT ;  /* 0x0000000706087812 */ /* 0x000fe400078ec0ff */
[----:B------:R-:W-:Y:S02]  /*0940*/  ISETP.GE.U32.AND.EX P1, PT, RZ, RZ, PT, P1 ;  /* 0x000000ffff00720c */ /* 0x000fe40003f26110 */
[----:B------:R-:W-:-:S04]  /*0950*/  ISETP.NE.U32.AND P0, PT, R8, RZ, PT ;  /* 0x000000ff0800720c */ /* 0x000fc80003f05070 */
[----:B------:R-:W-:-:S07]  /*0960*/  ISETP.NE.AND.EX P0, PT, RZ, RZ, PT, P0 ;  /* 0x000000ffff00720c */ /* 0x000fce0003f05300 */
[----:B------:R-:W-:Y:S06]  /*0970*/  @!P1 BRA `(.L_x_4) ;  /* 0x0000000000ac9947 */ /* 0x000fec0003800000 */
[----:B------:R-:W1:Y:S01]  /*0980*/  LDCU.64 UR6, c[0x0][0x380] ;  /* 0x00007000ff0677ac */ /* 0x000e620008000a00 */
[C---:B------:R-:W-:Y:S01]  /*0990*/  IMAD.SHL.U32 R2, R0.reuse, 0x4, RZ ;  /* 0x0000000400027824 */ /* 0x040fe200078e00ff */
[----:B------:R-:W-:Y:S01]  /*09a0*/  SHF.L.U64.HI R6, R0, 0x2, R7 ;  /* 0x0000000200067819 */ /* 0x000fe20000010207 */
[----:B------:R-:W2:Y:S03]  /*09b0*/  LDCU.64 UR8, c[0x0][0x390] ;  /* 0x00007200ff0877ac */ /* 0x000ea60008000a00 */
[----:B-1----:R-:W-:Y:S01]  /*09c0*/  IADD3 R4, P1, PT, R2, UR6, RZ ;  /* 0x0000000602047c10 */ /* 0x002fe2000ff3e0ff */
[----:B------:R-:W1:Y:S03]  /*09d0*/  LDCU UR6, c[0x0][0x388] ;  /* 0x00007100ff0677ac */ /* 0x000e660008000800 */
[----:B------:R-:W-:-:S05]  /*09e0*/  IADD3.X R5, PT, PT, R6, UR7, RZ, P1, !PT ;  /* 0x0000000706057c10 */ /* 0x000fca0008ffe4ff */
[----:B------:R-:W1:Y:S01]  /*09f0*/  LDG.E R3, desc[UR4][R4.64] ;  /* 0x0000000404037981 */ /* 0x000e62000c1e1900 */
[----:B--2---:R-:W-:Y:S02]  /*0a00*/  IADD3 R2, P2, PT, R2, UR8, RZ ;  /* 0x0000000802027c10 */ /* 0x004fe4000ff5e0ff */
[----:B-1----:R-:W-:Y:S02]  /*0a10*/  FSETP.GT.AND P1, PT, R3, UR6, PT ;  /* 0x0000000603007c0b */ /* 0x002fe4000bf24000 */
[----:B------:R-:W-:Y:S02]  /*0a20*/  IADD3.X R3, PT, PT, R6, UR9, RZ, P2, !PT ;  /* 0x0000000906037c10 */ /* 0x000fe400097fe4ff */
[----:B------:R-:W-:-:S05]  /*0a30*/  FSEL R11, RZ, 255, !P1 ;  /* 0x437f0000ff0b7808 */ /* 0x000fca0004800000 */
[----:B------:R1:W-:Y:S04]  /*0a40*/  STG.E desc[UR4][R2.64], R11 ;  /* 0x0000000b02007986 */ /* 0x0003e8000c101904 */
[----:B------:R-:W2:Y:S02]  /*0a50*/  LDG.E R6, desc[UR4][R4.64+0x4] ;  /* 0x0000040404067981 */ /* 0x000ea4000c1e1900 */
[----:B--2---:R-:W-:-:S04]  /*0a60*/  FSETP.GT.AND P1, PT, R6, UR6, PT ;  /* 0x0000000606007c0b */ /* 0x004fc8000bf24000 */
[----:B0-----:R-:W-:-:S05]  /*0a70*/  FSEL R13, RZ, 255, !P1 ;  /* 0x437f0000ff0d7808 */ /* 0x001fca0004800000 */
[----:B------:R0:W-:Y:S04]  /*0a80*/  STG.E desc[UR4][R2.64+0x4], R13 ;  /* 0x0000040d02007986 */ /* 0x0001e8000c101904 */
[----:B------:R-:W2:Y:S02]  /*0a90*/  LDG.E R6, desc[UR4][R4.64+0x8] ;  /* 0x0000080404067981 */ /* 0x000ea4000c1e1900 */
[----:B--2---:R-:W-:-:S04]  /*0aa0*/  FSETP.GT.AND P1, PT, R6, UR6, PT ;  /* 0x0000000606007c0b */ /* 0x004fc8000bf24000 */
[----:B------:R-:W-:-:S05]  /*0ab0*/  FSEL R15, RZ, 255, !P1 ;  /* 0x437f0000ff0f7808 */ /* 0x000fca0004800000 */
[----:B------:R2:W-:Y:S04]  /*0ac0*/  STG.E desc[UR4][R2.64+0x8], R15 ;  /* 0x0000080f02007986 */ /* 0x0005e8000c101904 */
[----:B------:R-:W3:Y:S02]  /*0ad0*/  LDG.E R6, desc[UR4][R4.64+0xc] ;  /* 0x00000c0404067981 */ /* 0x000ee4000c1e1900 */
[----:B---3--:R-:W-:-:S04]  /*0ae0*/  FSETP.GT.AND P1, PT, R6, UR6, PT ;  /* 0x0000000606007c0b */ /* 0x008fc8000bf24000 */
[----:B-1----:R-:W-:-:S05]  /*0af0*/  FSEL R11, RZ, 255, !P1 ;  /* 0x437f0000ff0b7808 */ /* 0x002fca0004800000 */
[----:B------:R1:W-:Y:S04]  /*0b00*/  STG.E desc[UR4][R2.64+0xc], R11 ;  /* 0x00000c0b02007986 */ /* 0x0003e8000c101904 */
[----:B------:R-:W3:Y:S02]  /*0b10*/  LDG.E R6, desc[UR4][R4.64+0x10] ;  /* 0x0000100404067981 */ /* 0x000ee4000c1e1900 */
[----:B---3--:R-:W-:-:S04]  /*0b20*/  FSETP.GT.AND P1, PT, R6, UR6, PT ;  /* 0x0000000606007c0b */ /* 0x008fc8000bf24000 */
[----:B0-----:R-:W-:-:S05]  /*0b30*/  FSEL R13, RZ, 255, !P1 ;  /* 0x437f0000ff0d7808 */ /* 0x001fca0004800000 */
[----:B------:R0:W-:Y:S04]  /*0b40*/  STG.E desc[UR4][R2.64+0x10], R13 ;  /* 0x0000100d02007986 */ /* 0x0001e8000c101904 */
[----:B------:R-:W3:Y:S02]  /*0b50*/  LDG.E R6, desc[UR4][R4.64+0x14] ;  /* 0x0000140404067981 */ /* 0x000ee4000c1e1900 */
[----:B---3--:R-:W-:-:S04]  /*0b60*/  FSETP.GT.AND P1, PT, R6, UR6, PT ;  /* 0x0000000606007c0b */ /* 0x008fc8000bf24000 */
[----:B--2---:R-:W-:-:S05]  /*0b70*/  FSEL R15, RZ, 255, !P1 ;  /* 0x437f0000ff0f7808 */ /* 0x004fca0004800000 */
[----:B------:R2:W-:Y:S04]  /*0b80*/  STG.E desc[UR4][R2.64+0x14], R15 ;  /* 0x0000140f02007986 */ /* 0x0005e8000c101904 */
[----:B------:R-:W3:Y:S02]  /*0b90*/  LDG.E R6, desc[UR4][R4.64+0x18] ;  /* 0x0000180404067981 */ /* 0x000ee4000c1e1900 */
[----:B---3--:R-:W-:-:S04]  /*0ba0*/  FSETP.GT.AND P1, PT, R6, UR6, PT ;  /* 0x0000000606007c0b */ /* 0x008fc8000bf24000 */
[----:B-1----:R-:W-:-:S05]  /*0bb0*/  FSEL R11, RZ, 255, !P1 ;  /* 0x437f0000ff0b7808 */ /* 0x002fca0004800000 */
[----:B------:R2:W-:Y:S04]  /*0bc0*/  STG.E desc[UR4][R2.64+0x18], R11 ;  /* 0x0000180b02007986 */ /* 0x0005e8000c101904 */
[----:B------:R-:W3:Y:S02]  /*0bd0*/  LDG.E R6, desc[UR4][R4.64+0x1c] ;  /* 0x00001c0404067981 */ /* 0x000ee4000c1e1900 */
[----:B---3--:R-:W-:-:S04]  /*0be0*/  FSETP.GT.AND P1, PT, R6, UR6, PT ;  /* 0x0000000606007c0b */ /* 0x008fc8000bf24000 */
[----:B0-----:R-:W-:Y:S02]  /*0bf0*/  FSEL R13, RZ, 255, !P1 ;  /* 0x437f0000ff0d7808 */ /* 0x001fe40004800000 */
[----:B------:R-:W-:-:S03]  /*0c00*/  IADD3 R0, P1, PT, R0, 0x8, RZ ;  /* 0x0000000800007810 */ /* 0x000fc60007f3e0ff */
[----:B------:R2:W-:Y:S02]  /*0c10*/  STG.E desc[UR4][R2.64+0x1c], R13 ;  /* 0x00001c0d02007986 */ /* 0x0005e4000c101904 */
[----:B------:R-:W-:-:S08]  /*0c20*/  IMAD.X R7, RZ, RZ, R7, P1 ;  /* 0x000000ffff077224 */ /* 0x000fd000008e0607 */
.L_x_4:
[----:B------:R-:W-:Y:S05]  /*0c30*/  @!P0 EXIT ;  /* 0x000000000000894d */ /* 0x000fea0003800000 */
[----:B------:R-:W-:Y:S01]  /*0c40*/  ISETP.GE.U32.AND P1, PT, R8, 0x4, PT ;  /* 0x000000040800780c */ /* 0x000fe20003f26070 */
[----:B--2---:R-:W-:Y:S01]  /*0c50*/  IMAD.MOV.U32 R2, RZ, RZ, RZ ;  /* 0x000000ffff027224 */ /* 0x004fe200078e00ff */
[----:B------:R-:W-:Y:S02]  /*0c60*/  LOP3.LUT R9, R9, 0x3, RZ, 0xc0, !PT ;  /* 0x0000000309097812 */ /* 0x000fe400078ec0ff */
[----:B------:R-:W-:Y:S02]  /*0c70*/  ISETP.GE.U32.AND.EX P1, PT, RZ, RZ, PT, P1 ;  /* 0x000000ffff00720c */ /* 0x000fe40003f26110 */
[----:B------:R-:W-:-:S04]  /*0c80*/  ISETP.NE.U32.AND P0, PT, R9, RZ, PT ;  /* 0x000000ff0900720c */ /* 0x000fc80003f05070 */
[----:B------:R-:W-:-:S07]  /*0c90*/  ISETP.NE.AND.EX P0, PT, R2, RZ, PT, P0 ;  /* 0x000000ff0200720c */ /* 0x000fce0003f05300 */
        /* <DEDUP_REMOVED lines=9> */
[----:B--2---:R-:W-:-:S04]  /*0d30*/  IADD3 R4, P2, PT, R4, UR8, RZ ;  /* 0x0000000804047c10 */ /* 0x004fc8000ff5e0ff */
[----:B------:R-:W-:Y:S02]  /*0d40*/  IADD3.X R5, PT, PT, R5, UR9, RZ, P2, !PT ;  /* 0x0000000905057c10 */ /* 0x000fe400097fe4ff */
[----:B-1----:R-:W-:-:S04]  /*0d50*/  FSETP.GT.AND P1, PT, R3, UR6, PT ;  /* 0x0000000603007c0b */ /* 0x002fc8000bf24000 */
[----:B------:R-:W-:-:S05]  /*0d60*/  FSEL R3, RZ, 255, !P1 ;  /* 0x437f0000ff037808 */ /* 0x000fca0004800000 */
[----:B------:R1:W-:Y:S04]  /*0d70*/  STG.E desc[UR4][R4.64], R3 ;  /* 0x0000000304007986 */ /* 0x0003e8000c101904 */
[----:B------:R-:W2:Y:S02]  /*0d80*/  LDG.E R6, desc[UR4][R10.64+0x4] ;  /* 0x000004040a067981 */ /* 0x000ea4000c1e1900 */
[----:B--2---:R-:W-:-:S04]  /*0d90*/  FSETP.GT.AND P1, PT, R6, UR6, PT ;  /* 0x0000000606007c0b */ /* 0x004fc8000bf24000 */
[----:B0-----:R-:W-:-:S05]  /*0da0*/  FSEL R13, RZ, 255, !P1 ;  /* 0x437f0000ff0d7808 */ /* 0x001fca0004800000 */
[----:B------:R2:W-:Y:S04]  /*0db0*/  STG.E desc[UR4][R4.64+0x4], R13 ;  /* 0x0000040d04007986 */ /* 0x0005e8000c101904 */
[----:B------:R-:W3:Y:S02]  /*0dc0*/  LDG.E R6, desc[UR4][R10.64+0x8] ;  /* 0x000008040a067981 */ /* 0x000ee4000c1e1900 */
[----:B---3--:R-:W-:-:S04]  /*0dd0*/  FSETP.GT.AND P1, PT, R6, UR6, PT ;  /* 0x0000000606007c0b */ /* 0x008fc8000bf24000 */
[----:B------:R-:W-:-:S05]  /*0de0*/  FSEL R15, RZ, 255, !P1 ;  /* 0x437f0000ff0f7808 */ /* 0x000fca0004800000 */
[----:B------:R2:W-:Y:S04]  /*0df0*/  STG.E desc[UR4][R4.64+0x8], R15 ;  /* 0x0000080f04007986 */ /* 0x0005e8000c101904 */
[----:B------:R-:W3:Y:S02]  /*0e00*/  LDG.E R6, desc[UR4][R10.64+0xc] ;  /* 0x00000c040a067981 */ /* 0x000ee4000c1e1900 */
[----:B---3--:R-:W-:-:S04]  /*0e10*/  FSETP.GT.AND P1, PT, R6, UR6, PT ;  /* 0x0000000606007c0b */ /* 0x008fc8000bf24000 */
[----:B-1----:R-:W-:Y:S02]  /*0e20*/  FSEL R3, RZ, 255, !P1 ;  /* 0x437f0000ff037808 */ /* 0x002fe40004800000 */
[----:B------:R-:W-:-:S03]  /*0e30*/  IADD3 R0, P1, PT, R0, 0x4, RZ ;  /* 0x0000000400007810 */ /* 0x000fc60007f3e0ff */
[----:B------:R2:W-:Y:S02]  /*0e40*/  STG.E desc[UR4][R4.64+0xc], R3 ;  /* 0x00000c0304007986 */ /* 0x0005e4000c101904 */
[----:B------:R-:W-:-:S08]  /*0e50*/  IMAD.X R7, RZ, RZ, R7, P1 ;  /* 0x000000ffff077224 */ /* 0x000fd000008e0607 */
.L_x_5:
[----:B------:R-:W-:Y:S05]  /*0e60*/  @!P0 EXIT ;  /* 0x000000000000894d */ /* 0x000fea0003800000 */
[----:B------:R-:W1:Y:S01]  /*0e70*/  LDCU.64 UR6, c[0x0][0x390] ;  /* 0x00007200ff0677ac */ /* 0x000e620008000a00 */
[C---:B------:R-:W-:Y:S01]  /*0e80*/  IMAD.SHL.U32 R6, R0.reuse, 0x4, RZ ;  /* 0x0000000400067824 */ /* 0x040fe200078e00ff */
[----:B------:R-:W-:Y:S01]  /*0e90*/  SHF.L.U64.HI R7, R0, 0x2, R7 ;  /* 0x0000000200077819 */ /* 0x000fe20000010207 */
[----:B------:R-:W3:Y:S01]  /*0ea0*/  LDCU.64 UR8, c[0x0][0x380] ;  /* 0x00007000ff0877ac */ /* 0x000ee20008000a00 */
[----:B------:R-:W4:Y:S02]  /*0eb0*/  LDCU UR10, c[0x0][0x388] ;  /* 0x00007100ff0a77ac */ /* 0x000f240008000800 */
[C---:B-1----:R-:W-:Y:S02]  /*0ec0*/  IADD3 R8, P0, PT, R6.reuse, UR6, RZ ;  /* 0x0000000606087c10 */ /* 0x042fe4000ff1e0ff */
[----:B---3--:R-:W-:Y:S02]  /*0ed0*/  IADD3 R6, P1, PT, R6, UR8, RZ ;  /* 0x0000000806067c10 */ /* 0x008fe4000ff3e0ff */
[----:B------:R-:W-:-:S02]  /*0ee0*/  IADD3.X R11, PT, PT, R7, UR7, RZ, P0, !PT ;  /* 0x00000007070b7c10 */ /* 0x000fc400087fe4ff */
[----:B----4-:R-:W-:-:S09]  /*0ef0*/  IADD3.X R7, PT, PT, R7, UR9, RZ, P1, !PT ;  /* 0x0000000907077c10 */ /* 0x010fd20008ffe4ff */
.L_x_6:
[----:B--2---:R-:W-:Y:S02]  /*0f00*/  IMAD.MOV.U32 R4, RZ, RZ, R6 ;  /* 0x000000ffff047224 */ /* 0x004fe400078e0006 */
[----:B------:R-:W-:-:S05]  /*0f10*/  IMAD.MOV.U32 R5, RZ, RZ, R7 ;  /* 0x000000ffff057224 */ /* 0x000fca00078e0007 */
[----:B------:R1:W2:Y:S01]  /*0f20*/  LDG.E R0, desc[UR4][R4.64] ;  /* 0x0000000404007981 */ /* 0x0002a2000c1e1900 */
[----:B------:R-:W-:-:S05]  /*0f30*/  IADD3 R6, P2, PT, R6, 0x4, RZ ;  /* 0x0000000406067810 */ /* 0x000fca0007f5e0ff */
[----:B------:R-:W-:Y:S02]  /*0f40*/  IMAD.X R7, RZ, RZ, R7, P2 ;  /* 0x000000ffff077224 */ /* 0x000fe400010e0607 */
[----:B-1----:R-:W-:Y:S01]  /*0f50*/  IMAD.MOV.U32 R4, RZ, RZ, R8 ;  /* 0x000000ffff047224 */ /* 0x002fe200078e0008 */
[----:B------:R-:W-:Y:S01]  /*0f60*/  IADD3 R8, P1, PT, R8, 0x4, RZ ;  /* 0x0000000408087810 */ /* 0x000fe20007f3e0ff */
[----:B------:R-:W-:-:S04]  /*0f70*/  IMAD.MOV.U32 R5, RZ, RZ, R11 ;  /* 0x000000ffff057224 */ /* 0x000fc800078e000b */
[----:B------:R-:W-:Y:S01]  /*0f80*/  IMAD.X R11, RZ, RZ, R11, P1 ;  /* 0x000000ffff0b7224 */ /* 0x000fe200008e060b */
[----:B--2---:R-:W-:-:S04]  /*0f90*/  FSETP.GT.AND P0, PT, R0, UR10, PT ;  /* 0x0000000a00007c0b */ /* 0x004fc8000bf04000 */
[----:B------:R-:W-:Y:S02]  /*0fa0*/  FSEL R3, RZ, 255, !P0 ;  /* 0x437f0000ff037808 */ /* 0x000fe40004000000 */
[----:B------:R-:W-:-:S03]  /*0fb0*/  IADD3 R9, P0, PT, R9, -0x1, RZ ;  /* 0xffffffff09097810 */ /* 0x000fc60007f1e0ff */
[----:B------:R1:W-:Y:S01]  /*0fc0*/  STG.E desc[UR4][R4.64], R3 ;  /* 0x0000000304007986 */ /* 0x0003e2000c101904 */
[----:B------:R-:W-:Y:S02]  /*0fd0*/  IADD3.X R2, PT, PT, R2, -0x1, RZ, P0, !PT ;  /* 0xffffffff02027810 */ /* 0x000fe400007fe4ff */
[----:B------:R-:W-:-:S04]  /*0fe0*/  ISETP.NE.U32.AND P0, PT, R9, RZ, PT ;  /* 0x000000ff0900720c */ /* 0x000fc80003f05070 */
[----:B------:R-:W-:-:S13]  /*0ff0*/  ISETP.NE.AND.EX P0, PT, R2, RZ, PT, P0 ;  /* 0x000000ff0200720c */ /* 0x000fda0003f05300 */
[----:B-1----:R-:W-:Y:S05]  /*1000*/  @P0 BRA `(.L_x_6) ;  /* 0xfffffffc00bc0947 */ /* 0x002fea000383ffff */
[----:B------:R-:W-:Y:S05]  /*1010*/  EXIT ;  /* 0x000000000000794d */ /* 0x000fea0003800000 */
.L_x_7:
[----:B------:R-:W-:-:S00]  /*1020*/  BRA `(.L_x_7) ;  /* 0xfffffffc00fc7947 */ /* 0x000fc0000383ffff */
[----:B------:R-:W-:-:S00]  /*1030*/  NOP ;  /* 0x0000000000007918 */ /* 0x000fc00000000000 */
        /* <DEDUP_REMOVED lines=12> */
.L_x_8:


//--------------------- .nv.shared.reserved.0     --------------------------
	.section	.nv.shared.reserved.0,"aw",@nobits
	.weak		__nv_reservedSMEM_offset_0_alias
	.size		__nv_reservedSMEM_offset_0_alias, 0, 64
	.other		__nv_reservedSMEM_offset_0_alias,@"STO_CUDA_RESERVED_SHARED STV_DEFAULT"
__nv_reservedSMEM_offset_0_alias:
	.zero		0
	.zero		64


//--------------------- .nv.constant0._Z9thresholdPKffPfmm --------------------------
	.section	.nv.constant0._Z9thresholdPKffPfmm,"a",@progbits
	.sectionflags	@""
	.align	4
.nv.constant0._Z9thresholdPKffPfmm:
	.zero		936


//--------------------- SYMBOLS --------------------------

	.type		.nv.reservedSmem.offset0,@object
	.size		.nv.reservedSmem.offset0,0x4
